//
// Generated by NVIDIA NVVM Compiler
//
// Compiler Build ID: CL-36424714
// Cuda compilation tools, release 13.0, V13.0.88
// Based on NVVM 20.0.0
//

.version 9.0
.target sm_100
.address_size 64

	// .globl	_Z22kernel_permute_forwardPfS_iiiiiiiiiiii

.visible .entry _Z22kernel_permute_forwardPfS_iiiiiiiiiiii(
	.param .u64 .ptr .align 1 _Z22kernel_permute_forwardPfS_iiiiiiiiiiii_param_0,
	.param .u64 .ptr .align 1 _Z22kernel_permute_forwardPfS_iiiiiiiiiiii_param_1,
	.param .u32 _Z22kernel_permute_forwardPfS_iiiiiiiiiiii_param_2,
	.param .u32 _Z22kernel_permute_forwardPfS_iiiiiiiiiiii_param_3,
	.param .u32 _Z22kernel_permute_forwardPfS_iiiiiiiiiiii_param_4,
	.param .u32 _Z22kernel_permute_forwardPfS_iiiiiiiiiiii_param_5,
	.param .u32 _Z22kernel_permute_forwardPfS_iiiiiiiiiiii_param_6,
	.param .u32 _Z22kernel_permute_forwardPfS_iiiiiiiiiiii_param_7,
	.param .u32 _Z22kernel_permute_forwardPfS_iiiiiiiiiiii_param_8,
	.param .u32 _Z22kernel_permute_forwardPfS_iiiiiiiiiiii_param_9,
	.param .u32 _Z22kernel_permute_forwardPfS_iiiiiiiiiiii_param_10,
	.param .u32 _Z22kernel_permute_forwardPfS_iiiiiiiiiiii_param_11,
	.param .u32 _Z22kernel_permute_forwardPfS_iiiiiiiiiiii_param_12,
	.param .u32 _Z22kernel_permute_forwardPfS_iiiiiiiiiiii_param_13
)
{
	.local .align 16 .b8 	__local_depot0[16];
	.reg .b64 	%SP;
	.reg .b64 	%SPL;
	.reg .pred 	%p<3>;
	.reg .b32 	%r<44>;
	.reg .b32 	%f<2>;
	.reg .b64 	%rd<19>;

	mov.u64 	%SPL, __local_depot0;
	ld.param.u64 	%rd8, [_Z22kernel_permute_forwardPfS_iiiiiiiiiiii_param_0];
	ld.param.u64 	%rd9, [_Z22kernel_permute_forwardPfS_iiiiiiiiiiii_param_1];
	ld.param.u32 	%r7, [_Z22kernel_permute_forwardPfS_iiiiiiiiiiii_param_2];
	ld.param.u32 	%r8, [_Z22kernel_permute_forwardPfS_iiiiiiiiiiii_param_3];
	ld.param.u32 	%r9, [_Z22kernel_permute_forwardPfS_iiiiiiiiiiii_param_4];
	ld.param.u32 	%r10, [_Z22kernel_permute_forwardPfS_iiiiiiiiiiii_param_5];
	ld.param.u32 	%r11, [_Z22kernel_permute_forwardPfS_iiiiiiiiiiii_param_7];
	ld.param.u32 	%r12, [_Z22kernel_permute_forwardPfS_iiiiiiiiiiii_param_8];
	ld.param.u32 	%r13, [_Z22kernel_permute_forwardPfS_iiiiiiiiiiii_param_9];
	ld.param.u32 	%r14, [_Z22kernel_permute_forwardPfS_iiiiiiiiiiii_param_10];
	ld.param.u32 	%r15, [_Z22kernel_permute_forwardPfS_iiiiiiiiiiii_param_11];
	ld.param.u32 	%r16, [_Z22kernel_permute_forwardPfS_iiiiiiiiiiii_param_12];
	ld.param.u32 	%r17, [_Z22kernel_permute_forwardPfS_iiiiiiiiiiii_param_13];
	add.u64 	%rd1, %SPL, 0;
	mul.lo.s32 	%r18, %r8, %r7;
	mul.lo.s32 	%r19, %r18, %r9;
	mul.lo.s32 	%r1, %r19, %r10;
	mov.u32 	%r20, %tid.x;
	mov.u32 	%r21, %ctaid.x;
	mov.u32 	%r2, %ntid.x;
	mad.lo.s32 	%r43, %r21, %r2, %r20;
	setp.ge.s32 	%p1, %r43, %r1;
	@%p1 bra 	$L__BB0_3;
	mul.wide.s32 	%rd11, %r14, 4;
	add.s64 	%rd2, %rd1, %rd11;
	mul.wide.s32 	%rd12, %r15, 4;
	add.s64 	%rd3, %rd1, %rd12;
	mul.wide.s32 	%rd13, %r16, 4;
	add.s64 	%rd4, %rd1, %rd13;
	mul.wide.s32 	%rd14, %r17, 4;
	add.s64 	%rd5, %rd1, %rd14;
	mov.u32 	%r22, %nctaid.x;
	mul.lo.s32 	%r4, %r2, %r22;
	cvta.to.global.u64 	%rd6, %rd9;
	cvta.to.global.u64 	%rd7, %rd8;
$L__BB0_2:
	div.s32 	%r23, %r43, %r10;
	mul.lo.s32 	%r24, %r23, %r10;
	sub.s32 	%r25, %r43, %r24;
	div.s32 	%r26, %r23, %r9;
	mul.lo.s32 	%r27, %r26, %r9;
	sub.s32 	%r28, %r23, %r27;
	div.s32 	%r29, %r26, %r8;
	mul.lo.s32 	%r30, %r29, %r8;
	sub.s32 	%r31, %r26, %r30;
	rem.s32 	%r32, %r29, %r7;
	st.local.v4.u32 	[%rd1], {%r32, %r31, %r28, %r25};
	mad.lo.s32 	%r33, %r32, %r8, %r31;
	mad.lo.s32 	%r34, %r33, %r9, %r28;
	mad.lo.s32 	%r35, %r34, %r10, %r25;
	mul.wide.s32 	%rd15, %r35, 4;
	add.s64 	%rd16, %rd6, %rd15;
	ld.global.f32 	%f1, [%rd16];
	ld.local.u32 	%r36, [%rd2];
	ld.local.u32 	%r37, [%rd3];
	ld.local.u32 	%r38, [%rd4];
	ld.local.u32 	%r39, [%rd5];
	mad.lo.s32 	%r40, %r36, %r11, %r37;
	mad.lo.s32 	%r41, %r40, %r12, %r38;
	mad.lo.s32 	%r42, %r41, %r13, %r39;
	mul.wide.s32 	%rd17, %r42, 4;
	add.s64 	%rd18, %rd7, %rd17;
	st.global.f32 	[%rd18], %f1;
	add.s32 	%r43, %r43, %r4;
	setp.lt.s32 	%p2, %r43, %r1;
	@%p2 bra 	$L__BB0_2;
$L__BB0_3:
	ret;

}


// ===== COMPILED SASS (sm_100) =====

	.target	sm_100

	.elftype	@"ET_EXEC"


//--------------------- .note.nv.tkinfo           --------------------------
	.section	.note.nv.tkinfo,"",@"SHT_NOTE"
	.sectionflags	@"SHF_NOTE_NV_TKINFO"
	.tkinfo
        /*0018*/ 	.word	0x00000002
        /*0030*/ 	.string	""
        /*0030*/ 	.string	"ptxas"
        /*0030*/ 	.string	"Cuda compilation tools, release 13.0, V13.0.88"
        /*0030*/ 	.string	"Build cuda_13.0.r13.0/compiler.36424714_0"
        /*0030*/ 	.string	"-arch sm_100 -m 64 "



//--------------------- .note.nv.cuinfo           --------------------------
	.section	.note.nv.cuinfo,"",@"SHT_NOTE"
	.sectionflags	@"SHF_NOTE_NV_CUINFO"
        /*0018*/ 	.short	0x0002
        /*001a*/ 	.short	0x0064
        /*001c*/ 	.short	0x0082
	.zero		2


//--------------------- .nv.info                  --------------------------
	.section	.nv.info,"",@"SHT_CUDA_INFO"
	.align	4


	//----- nvinfo : EIATTR_REGCOUNT
	.align		4
        /*0000*/ 	.byte	0x04, 0x2f
        /*0002*/ 	.short	(.L_1 - .L_0)
	.align		4
.L_0:
        /*0004*/ 	.word	index@(_Z22kernel_permute_forwardPfS_iiiiiiiiiiii)
        /*0008*/ 	.word	0x00000020


	//----- nvinfo : EIATTR_FRAME_SIZE
	.align		4
.L_1:
        /*000c*/ 	.byte	0x04, 0x11
        /*000e*/ 	.short	(.L_3 - .L_2)
	.align		4
.L_2:
        /*0010*/ 	.word	index@(_Z22kernel_permute_forwardPfS_iiiiiiiiiiii)
        /*0014*/ 	.word	0x00000000


	//----- nvinfo : EIATTR_MIN_STACK_SIZE
	.align		4
.L_3:
        /*0018*/ 	.byte	0x04, 0x12
        /*001a*/ 	.short	(.L_5 - .L_4)
	.align		4
.L_4:
        /*001c*/ 	.word	index@(_Z22kernel_permute_forwardPfS_iiiiiiiiiiii)
        /*0020*/ 	.word	0x00000000
.L_5:


//--------------------- .nv.compat                --------------------------
	.section	.nv.compat,"",@"SHT_CUDA_COMPAT_INFO"
	.align	4
        /*0000*/ 	.byte	0x02, 0x09, 0x00, 0x00, 0x02, 0x02, 0x01, 0x00, 0x02, 0x05, 0x05, 0x00, 0x03, 0x07, 0x01, 0x01
        /*0010*/ 	.byte	0x02, 0x03, 0x00, 0x00, 0x02, 0x06, 0x01, 0x00, 0x04, 0x0b, 0x08, 0x00, 0x09, 0x00, 0x00, 0x00
        /*0020*/ 	.byte	0x00, 0x00, 0x00, 0x00


//--------------------- .nv.info._Z22kernel_permute_forwardPfS_iiiiiiiiiiii --------------------------
	.section	.nv.info._Z22kernel_permute_forwardPfS_iiiiiiiiiiii,"",@"SHT_CUDA_INFO"
	.sectionflags	@""
	.align	4


	//----- nvinfo : EIATTR_CUDA_API_VERSION
	.align		4
        /*0000*/ 	.byte	0x04, 0x37
        /*0002*/ 	.short	(.L_7 - .L_6)
.L_6:
        /*0004*/ 	.word	0x00000082


	//----- nvinfo : EIATTR_KPARAM_INFO
	.align		4
.L_7:
        /*0008*/ 	.byte	0x04, 0x17
        /*000a*/ 	.short	(.L_9 - .L_8)
.L_8:
        /*000c*/ 	.word	0x00000000
        /*0010*/ 	.short	0x000d
        /*0012*/ 	.short	0x003c
        /*0014*/ 	.byte	0x00, 0xf0, 0x11, 0x00


	//----- nvinfo : EIATTR_KPARAM_INFO
	.align		4
.L_9:
        /*0018*/ 	.byte	0x04, 0x17
        /*001a*/ 	.short	(.L_11 - .L_10)
.L_10:
        /*001c*/ 	.word	0x00000000
        /*0020*/ 	.short	0x000c
        /*0022*/ 	.short	0x0038
        /*0024*/ 	.byte	0x00, 0xf0, 0x11, 0x00


	//----- nvinfo : EIATTR_KPARAM_INFO
	.align		4
.L_11:
        /*0028*/ 	.byte	0x04, 0x17
        /*002a*/ 	.short	(.L_13 - .L_12)
.L_12:
        /*002c*/ 	.word	0x00000000
        /*0030*/ 	.short	0x000b
        /*0032*/ 	.short	0x0034
        /*0034*/ 	.byte	0x00, 0xf0, 0x11, 0x00


	//----- nvinfo : EIATTR_KPARAM_INFO
	.align		4
.L_13:
        /*0038*/ 	.byte	0x04, 0x17
        /*003a*/ 	.short	(.L_15 - .L_14)
.L_14:
        /*003c*/ 	.word	0x00000000
        /*0040*/ 	.short	0x000a
        /*0042*/ 	.short	0x0030
        /*0044*/ 	.byte	0x00, 0xf0, 0x11, 0x00


	//----- nvinfo : EIATTR_KPARAM_INFO
	.align		4
.L_15:
        /*0048*/ 	.byte	0x04, 0x17
        /*004a*/ 	.short	(.L_17 - .L_16)
.L_16:
        /*004c*/ 	.word	0x00000000
        /*0050*/ 	.short	0x0009
        /*0052*/ 	.short	0x002c
        /*0054*/ 	.byte	0x00, 0xf0, 0x11, 0x00


	//----- nvinfo : EIATTR_KPARAM_INFO
	.align		4
.L_17:
        /*0058*/ 	.byte	0x04, 0x17
        /*005a*/ 	.short	(.L_19 - .L_18)
.L_18:
        /*005c*/ 	.word	0x00000000
        /*0060*/ 	.short	0x0008
        /*0062*/ 	.short	0x0028
        /*0064*/ 	.byte	0x00, 0xf0, 0x11, 0x00


	//----- nvinfo : EIATTR_KPARAM_INFO
	.align		4
.L_19:
        /*0068*/ 	.byte	0x04, 0x17
        /*006a*/ 	.short	(.L_21 - .L_20)
.L_20:
        /*006c*/ 	.word	0x00000000
        /*0070*/ 	.short	0x0007
        /*0072*/ 	.short	0x0024
        /*0074*/ 	.byte	0x00, 0xf0, 0x11, 0x00


	//----- nvinfo : EIATTR_KPARAM_INFO
	.align		4
.L_21:
        /*0078*/ 	.byte	0x04, 0x17
        /*007a*/ 	.short	(.L_23 - .L_22)
.L_22:
        /*007c*/ 	.word	0x00000000
        /*0080*/ 	.short	0x0006
        /*0082*/ 	.short	0x0020
        /*0084*/ 	.byte	0x00, 0xf0, 0x11, 0x00


	//----- nvinfo : EIATTR_KPARAM_INFO
	.align		4
.L_23:
        /*0088*/ 	.byte	0x04, 0x17
        /*008a*/ 	.short	(.L_25 - .L_24)
.L_24:
        /*008c*/ 	.word	0x00000000
        /*0090*/ 	.short	0x0005
        /*0092*/ 	.short	0x001c
        /*0094*/ 	.byte	0x00, 0xf0, 0x11, 0x00


	//----- nvinfo : EIATTR_KPARAM_INFO
	.align		4
.L_25:
        /*0098*/ 	.byte	0x04, 0x17
        /*009a*/ 	.short	(.L_27 - .L_26)
.L_26:
        /*009c*/ 	.word	0x00000000
        /*00a0*/ 	.short	0x0004
        /*00a2*/ 	.short	0x0018
        /*00a4*/ 	.byte	0x00, 0xf0, 0x11, 0x00


	//----- nvinfo : EIATTR_KPARAM_INFO
	.align		4
.L_27:
        /*00a8*/ 	.byte	0x04, 0x17
        /*00aa*/ 	.short	(.L_29 - .L_28)
.L_28:
        /*00ac*/ 	.word	0x00000000
        /*00b0*/ 	.short	0x0003
        /*00b2*/ 	.short	0x0014
        /*00b4*/ 	.byte	0x00, 0xf0, 0x11, 0x00


	//----- nvinfo : EIATTR_KPARAM_INFO
	.align		4
.L_29:
        /*00b8*/ 	.byte	0x04, 0x17
        /*00ba*/ 	.short	(.L_31 - .L_30)
.L_30:
        /*00bc*/ 	.word	0x00000000
        /*00c0*/ 	.short	0x0002
        /*00c2*/ 	.short	0x0010
        /*00c4*/ 	.byte	0x00, 0xf0, 0x11, 0x00


	//----- nvinfo : EIATTR_KPARAM_INFO
	.align		4
.L_31:
        /*00c8*/ 	.byte	0x04, 0x17
        /*00ca*/ 	.short	(.L_33 - .L_32)
.L_32:
        /*00cc*/ 	.word	0x00000000
        /*00d0*/ 	.short	0x0001
        /*00d2*/ 	.short	0x0008
        /*00d4*/ 	.byte	0x00, 0xf5, 0x21, 0x00


	//----- nvinfo : EIATTR_KPARAM_INFO
	.align		4
.L_33:
        /*00d8*/ 	.byte	0x04, 0x17
        /*00da*/ 	.short	(.L_35 - .L_34)
.L_34:
        /*00dc*/ 	.word	0x00000000
        /*00e0*/ 	.short	0x0000
        /*00e2*/ 	.short	0x0000
        /*00e4*/ 	.byte	0x00, 0xf5, 0x21, 0x00


	//----- nvinfo : EIATTR_SPARSE_MMA_MASK
	.align		4
.L_35:
        /*00e8*/ 	.byte	0x03, 0x50
        /*00ea*/ 	.short	0x0000


	//----- nvinfo : EIATTR_MAXREG_COUNT
	.align		4
        /*00ec*/ 	.byte	0x03, 0x1b
        /*00ee*/ 	.short	0x00ff


	//----- nvinfo : EIATTR_MERCURY_ISA_VERSION
	.align		4
        /*00f0*/ 	.byte	0x03, 0x5f
        /*00f2*/ 	.short	0x0101


	//----- nvinfo : EIATTR_VRC_CTA_INIT_COUNT
	.align		4
        /*00f4*/ 	.byte	0x02, 0x4a
	.zero		1
	.zero		1


	//----- nvinfo : EIATTR_EXIT_INSTR_OFFSETS
	.align		4
        /*00f8*/ 	.byte	0x04, 0x1c
        /*00fa*/ 	.short	(.L_37 - .L_36)


	//   ....[0]....
.L_36:
        /*00fc*/ 	.word	0x000000b0


	//   ....[1]....
        /*0100*/ 	.word	0x00000ca0


	//----- nvinfo : EIATTR_CRS_STACK_SIZE
	.align		4
.L_37:
        /*0104*/ 	.byte	0x04, 0x1e
        /*0106*/ 	.short	(.L_39 - .L_38)
.L_38:
        /*0108*/ 	.word	0x00000000


	//----- nvinfo : EIATTR_CBANK_PARAM_SIZE
	.align		4
.L_39:
        /*010c*/ 	.byte	0x03, 0x19
        /*010e*/ 	.short	0x0040


	//----- nvinfo : EIATTR_PARAM_CBANK
	.align		4
        /*0110*/ 	.byte	0x04, 0x0a
        /*0112*/ 	.short	(.L_41 - .L_40)
	.align		4
.L_40:
        /*0114*/ 	.word	index@(.nv.constant0._Z22kernel_permute_forwardPfS_iiiiiiiiiiii)
        /*0118*/ 	.short	0x0380
        /*011a*/ 	.short	0x0040


	//----- nvinfo : EIATTR_SW_WAR
	.align		4
.L_41:
        /*011c*/ 	.byte	0x04, 0x36
        /*011e*/ 	.short	(.L_43 - .L_42)
.L_42:
        /*0120*/ 	.word	0x00000008
.L_43:


//--------------------- .nv.callgraph             --------------------------
	.section	.nv.callgraph,"",@"SHT_CUDA_CALLGRAPH"
	.align	4
	.sectionentsize	8
	.align		4
        /*0000*/ 	.word	0x00000000
	.align		4
        /*0004*/ 	.word	0xffffffff
	.align		4
        /*0008*/ 	.word	0x00000000
	.align		4
        /*000c*/ 	.word	0xfffffffe
	.align		4
        /*0010*/ 	.word	0x00000000
	.align		4
        /*0014*/ 	.word	0xfffffffd
	.align		4
        /*0018*/ 	.word	0x00000000
	.align		4
        /*001c*/ 	.word	0xfffffffc


//--------------------- .text._Z22kernel_permute_forwardPfS_iiiiiiiiiiii --------------------------
	.section	.text._Z22kernel_permute_forwardPfS_iiiiiiiiiiii,"ax",@progbits
	.align	128
        .global         _Z22kernel_permute_forwardPfS_iiiiiiiiiiii
        .type           _Z22kernel_permute_forwardPfS_iiiiiiiiiiii,@function
        .size           _Z22kernel_permute_forwardPfS_iiiiiiiiiiii,(.L_x_2 - _Z22kernel_permute_forwardPfS_iiiiiiiiiiii)
        .other          _Z22kernel_permute_forwardPfS_iiiiiiiiiiii,@"STO_CUDA_ENTRY STV_DEFAULT"
_Z22kernel_permute_forwardPfS_iiiiiiiiiiii:
.text._Z22kernel_permute_forwardPfS_iiiiiiiiiiii:
[----:B------:R-:W-:Y:S01]  /*0000*/  LDC R1, c[0x0][0x37c] ;  /* 0x0000df00ff017b82 */ /* 0x000fe20000000800 */
[----:B------:R-:W0:Y:S07]  /*0010*/  S2R R5, SR_TID.X ;  /* 0x0000000000057919 */ /* 0x000e2e0000002100 */
[----:B------:R-:W1:Y:S08]  /*0020*/  LDC.64 R2, c[0x0][0x390] ;  /* 0x0000e400ff027b82 */ /* 0x000e700000000a00 */
[----:B------:R-:W2:Y:S08]  /*0030*/  LDC.64 R6, c[0x0][0x398] ;  /* 0x0000e600ff067b82 */ /* 0x000eb00000000a00 */
[----:B------:R-:W0:Y:S08]  /*0040*/  S2UR UR4, SR_CTAID.X ;  /* 0x00000000000479c3 */ /* 0x000e300000002500 */
[----:B------:R-:W0:Y:S01]  /*0050*/  LDC R14, c[0x0][0x360] ;  /* 0x0000d800ff0e7b82 */ /* 0x000e220000000800 */
[----:B-1----:R-:W-:-:S04]  /*0060*/  IMAD R3, R3, R2, RZ ;  /* 0x0000000203037224 */ /* 0x002fc800078e02ff */
[----:B--2---:R-:W-:-:S04]  /*0070*/  IMAD R0, R3, R6, RZ ;  /* 0x0000000603007224 */ /* 0x004fc800078e02ff */
[----:B------:R-:W-:Y:S02]  /*0080*/  IMAD R0, R0, R7, RZ ;  /* 0x0000000700007224 */ /* 0x000fe400078e02ff */
[----:B0-----:R-:W-:-:S05]  /*0090*/  IMAD R18, R14, UR4, R5 ;  /* 0x000000040e127c24 */ /* 0x001fca000f8e0205 */
[----:B------:R-:W-:-:S13]  /*00a0*/  ISETP.GE.AND P0, PT, R18, R0, PT ;  /* 0x000000001200720c */ /* 0x000fda0003f06270 */
[----:B------:R-:W-:Y:S05]  /*00b0*/  @P0 EXIT ;  /* 0x000000000000094d */ /* 0x000fea0003800000 */
[----:B------:R-:W-:Y:S01]  /*00c0*/  IABS R8, R7 ;  /* 0x0000000700087213 */ /* 0x000fe20000000000 */
[----:B------:R-:W0:Y:S01]  /*00d0*/  LDC.64 R4, c[0x0][0x3b8] ;  /* 0x0000ee00ff047b82 */ /* 0x000e220000000a00 */
[----:B------:R-:W-:Y:S01]  /*00e0*/  IMAD.MOV.U32 R10, RZ, RZ, RZ ;  /* 0x000000ffff0a7224 */ /* 0x000fe200078e00ff */
[----:B------:R-:W1:Y:S01]  /*00f0*/  LDCU UR4, c[0x0][0x370] ;  /* 0x00006e00ff0477ac */ /* 0x000e620008000800 */
[----:B------:R-:W2:Y:S01]  /*0100*/  I2F.RP R3, R8 ;  /* 0x0000000800037306 */ /* 0x000ea20000209400 */
[----:B------:R-:W3:Y:S04]  /*0110*/  LDCU.64 UR6, c[0x0][0x358] ;  /* 0x00006b00ff0677ac */ /* 0x000ee80008000a00 */
[----:B------:R-:W4:Y:S01]  /*0120*/  LDC.64 R6, c[0x0][0x3b0] ;  /* 0x0000ec00ff067b82 */ /* 0x000f220000000a00 */
[----:B------:R-:W0:Y:S01]  /*0130*/  LDCU UR5, c[0x0][0x3a4] ;  /* 0x00007480ff0577ac */ /* 0x000e220008000800 */
[----:B------:R-:W0:Y:S06]  /*0140*/  LDCU.64 UR8, c[0x0][0x3a8] ;  /* 0x00007500ff0877ac */ /* 0x000e2c0008000a00 */
[----:B------:R-:W0:Y:S01]  /*0150*/  LDC R15, c[0x0][0x39c] ;  /* 0x0000e700ff0f7b82 */ /* 0x000e220000000800 */
[----:B--2---:R-:W2:Y:S01]  /*0160*/  MUFU.RCP R3, R3 ;  /* 0x0000000300037308 */ /* 0x004ea20000001000 */
[----:B-1----:R-:W-:-:S06]  /*0170*/  IMAD R14, R14, UR4, RZ ;  /* 0x000000040e0e7c24 */ /* 0x002fcc000f8e02ff */
[----:B------:R-:W1:Y:S01]  /*0180*/  LDC R16, c[0x0][0x398] ;  /* 0x0000e600ff107b82 */ /* 0x000e620000000800 */
[----:B----4-:R-:W-:-:S07]  /*0190*/  IMAD.SHL.U32 R9, R6, 0x4, RZ ;  /* 0x0000000406097824 */ /* 0x010fce00078e00ff */
[----:B------:R-:W4:Y:S01]  /*01a0*/  LDC R17, c[0x0][0x394] ;  /* 0x0000e500ff117b82 */ /* 0x000f220000000800 */
[----:B0-----:R-:W-:Y:S02]  /*01b0*/  IMAD.SHL.U32 R6, R5, 0x4, RZ ;  /* 0x0000000405067824 */ /* 0x001fe400078e00ff */
[----:B--2---:R-:W-:Y:S01]  /*01c0*/  VIADD R11, R3, 0xffffffe ;  /* 0x0ffffffe030b7836 */ /* 0x004fe20000000000 */
[----:B------:R-:W-:Y:S01]  /*01d0*/  ISETP.EQ.AND P1, PT, R9, RZ, PT ;  /* 0x000000ff0900720c */ /* 0x000fe20003f22270 */
[----:B------:R-:W-:Y:S01]  /*01e0*/  IMAD.SHL.U32 R12, R7, 0x4, RZ ;  /* 0x00000004070c7824 */ /* 0x000fe200078e00ff */
[C---:B------:R-:W-:Y:S02]  /*01f0*/  ISETP.EQ.AND P0, PT, R9.reuse, 0x4, PT ;  /* 0x000000040900780c */ /* 0x040fe40003f02270 */
[----:B------:R-:W-:Y:S01]  /*0200*/  P2R R3, PR, RZ, 0x2 ;  /* 0x00000002ff037803 */ /* 0x000fe20000000000 */
[----:B------:R-:W0:Y:S01]  /*0210*/  F2I.FTZ.U32.TRUNC.NTZ R11, R11 ;  /* 0x0000000b000b7305 */ /* 0x000e22000021f000 */
[C---:B------:R-:W-:Y:S01]  /*0220*/  ISETP.EQ.AND P2, PT, R9.reuse, 0x8, PT ;  /* 0x000000080900780c */ /* 0x040fe20003f42270 */
[----:B------:R-:W2:Y:S01]  /*0230*/  LDC R20, c[0x0][0x390] ;  /* 0x0000e400ff147b82 */ /* 0x000ea20000000800 */
[----:B------:R-:W-:-:S02]  /*0240*/  ISETP.EQ.AND P1, PT, R9, 0xc, PT ;  /* 0x0000000c0900780c */ /* 0x000fc40003f22270 */
[----:B------:R-:W-:Y:S02]  /*0250*/  P2R R3, PR, RZ, 0x1 ;  /* 0x00000001ff037803 */ /* 0x000fe40000000000 */
[----:B------:R-:W-:Y:S02]  /*0260*/  ISETP.NE.AND P0, PT, R2, RZ, PT ;  /* 0x000000ff0200720c */ /* 0x000fe40003f05270 */
[----:B------:R-:W-:Y:S02]  /*0270*/  P2R R3, PR, RZ, 0x4 ;  /* 0x00000004ff037803 */ /* 0x000fe40000000000 */
[----:B------:R-:W-:Y:S02]  /*0280*/  P2R R19, PR, RZ, 0x1 ;  /* 0x00000001ff137803 */ /* 0x000fe40000000000 */
[C---:B------:R-:W-:Y:S01]  /*0290*/  ISETP.EQ.AND P0, PT, R12.reuse, RZ, PT ;  /* 0x000000ff0c00720c */ /* 0x040fe20003f02270 */
[----:B0-----:R-:W-:Y:S01]  /*02a0*/  IMAD.MOV R13, RZ, RZ, -R11 ;  /* 0x000000ffff0d7224 */ /* 0x001fe200078e0a0b */
[----:B------:R-:W-:-:S02]  /*02b0*/  ISETP.EQ.AND P2, PT, R12, 0x8, PT ;  /* 0x000000080c00780c */ /* 0x000fc40003f42270 */
[----:B------:R-:W-:Y:S01]  /*02c0*/  P2R R7, PR, RZ, 0x1 ;  /* 0x00000001ff077803 */ /* 0x000fe20000000000 */
[----:B------:R-:W-:Y:S01]  /*02d0*/  IMAD R13, R13, R8, RZ ;  /* 0x000000080d0d7224 */ /* 0x000fe200078e02ff */
[----:B------:R-:W-:Y:S02]  /*02e0*/  ISETP.EQ.AND P0, PT, R12, 0xc, PT ;  /* 0x0000000c0c00780c */ /* 0x000fe40003f02270 */
[----:B------:R-:W-:Y:S01]  /*02f0*/  ISETP.EQ.AND P3, PT, R6, 0x4, PT ;  /* 0x000000040600780c */ /* 0x000fe20003f62270 */
[----:B------:R-:W-:Y:S01]  /*0300*/  IMAD.HI.U32 R10, R11, R13, R10 ;  /* 0x0000000d0b0a7227 */ /* 0x000fe200078e000a */
[----:B------:R-:W-:Y:S02]  /*0310*/  LOP3.LUT R11, RZ, R2, RZ, 0x33, !PT ;  /* 0x00000002ff0b7212 */ /* 0x000fe400078e33ff */
[----:B------:R-:W-:Y:S01]  /*0320*/  P2R R2, PR, RZ, 0x2 ;  /* 0x00000002ff027803 */ /* 0x000fe20000000000 */
[----:B------:R-:W-:Y:S01]  /*0330*/  IMAD.SHL.U32 R13, R4, 0x4, RZ ;  /* 0x00000004040d7824 */ /* 0x000fe200078e00ff */
[----:B------:R-:W-:Y:S01]  /*0340*/  ISETP.EQ.AND P1, PT, R12, 0x4, PT ;  /* 0x000000040c00780c */ /* 0x000fe20003f22270 */
[----:B------:R-:W0:Y:S01]  /*0350*/  LDC.64 R4, c[0x0][0x380] ;  /* 0x0000e000ff047b82 */ /* 0x000e220000000a00 */
[----:B------:R-:W-:-:S02]  /*0360*/  ISETP.EQ.AND P4, PT, R6, 0x8, PT ;  /* 0x000000080600780c */ /* 0x000fc40003f82270 */
[----:B------:R-:W-:Y:S02]  /*0370*/  P2R R7, PR, RZ, 0x2 ;  /* 0x00000002ff077803 */ /* 0x000fe40000000000 */
[C---:B------:R-:W-:Y:S02]  /*0380*/  ISETP.EQ.AND P1, PT, R13.reuse, RZ, PT ;  /* 0x000000ff0d00720c */ /* 0x040fe40003f22270 */
[----:B------:R-:W-:Y:S01]  /*0390*/  P2R R7, PR, RZ, 0x4 ;  /* 0x00000004ff077803 */ /* 0x000fe20000000000 */
[----:B------:R-:W0:Y:S01]  /*03a0*/  LDC.64 R2, c[0x0][0x388] ;  /* 0x0000e200ff027b82 */ /* 0x000e220000000a00 */
[----:B------:R-:W-:Y:S02]  /*03b0*/  ISETP.EQ.AND P2, PT, R13, 0x4, PT ;  /* 0x000000040d00780c */ /* 0x000fe40003f42270 */
[----:B------:R-:W-:Y:S02]  /*03c0*/  P2R R7, PR, RZ, 0x1 ;  /* 0x00000001ff077803 */ /* 0x000fe40000000000 */
[----:B------:R-:W-:-:S02]  /*03d0*/  P2R R7, PR, RZ, 0x2 ;  /* 0x00000002ff077803 */ /* 0x000fc40000000000 */
[----:B------:R-:W-:Y:S02]  /*03e0*/  P2R R7, PR, RZ, 0x4 ;  /* 0x00000004ff077803 */ /* 0x000fe40000000000 */
[C---:B------:R-:W-:Y:S02]  /*03f0*/  ISETP.EQ.AND P0, PT, R13.reuse, 0x8, PT ;  /* 0x000000080d00780c */ /* 0x040fe40003f02270 */
[----:B------:R-:W-:Y:S02]  /*0400*/  ISETP.EQ.AND P1, PT, R13, 0xc, PT ;  /* 0x0000000c0d00780c */ /* 0x000fe40003f22270 */
[C---:B------:R-:W-:Y:S02]  /*0410*/  ISETP.EQ.AND P2, PT, R6.reuse, RZ, PT ;  /* 0x000000ff0600720c */ /* 0x040fe40003f42270 */
[----:B-1234-:R-:W-:-:S13]  /*0420*/  ISETP.EQ.AND P5, PT, R6, 0xc, PT ;  /* 0x0000000c0600780c */ /* 0x01efda0003fa2270 */
.L_x_0:
[----:B-1----:R-:W-:Y:S02]  /*0430*/  IABS R7, R18 ;  /* 0x0000001200077213 */ /* 0x002fe40000000000 */
[----:B------:R-:W-:Y:S02]  /*0440*/  IABS R24, R15 ;  /* 0x0000000f00187213 */ /* 0x000fe40000000000 */
[----:B------:R-:W-:Y:S01]  /*0450*/  P2R R21, PR, RZ, 0x10 ;  /* 0x00000010ff157803 */ /* 0x000fe20000000000 */
[----:B------:R-:W-:Y:S01]  /*0460*/  IMAD.HI.U32 R25, R10, R7, RZ ;  /* 0x000000070a197227 */ /* 0x000fe200078e00ff */
[----:B------:R-:W-:Y:S02]  /*0470*/  ISETP.NE.AND P4, PT, R19, RZ, PT ;  /* 0x000000ff1300720c */ /* 0x000fe40003f85270 */
[----:B------:R-:W-:Y:S01]  /*0480*/  P2R R23, PR, RZ, 0x20 ;  /* 0x00000020ff177803 */ /* 0x000fe20000000000 */
[----:B------:R-:W-:Y:S01]  /*0490*/  IMAD.MOV R6, RZ, RZ, -R25 ;  /* 0x000000ffff067224 */ /* 0x000fe200078e0a19 */
[----:B------:R-:W-:-:S03]  /*04a0*/  P2R R22, PR, RZ, 0x2 ;  /* 0x00000002ff167803 */ /* 0x000fc60000000000 */
[----:B------:R-:W-:Y:S01]  /*04b0*/  IMAD R7, R24, R6, R7 ;  /* 0x0000000618077224 */ /* 0x000fe200078e0207 */
[----:B------:R-:W-:-:S04]  /*04c0*/  LOP3.LUT R6, R18, R15, RZ, 0x3c, !PT ;  /* 0x0000000f12067212 */ /* 0x000fc800078e3cff */
[----:B------:R-:W-:-:S13]  /*04d0*/  ISETP.GT.U32.AND P6, PT, R8, R7, PT ;  /* 0x000000070800720c */ /* 0x000fda0003fc4070 */
[----:B------:R-:W-:Y:S01]  /*04e0*/  @!P6 IMAD.IADD R7, R7, 0x1, -R24 ;  /* 0x000000010707e824 */ /* 0x000fe200078e0a18 */
[----:B------:R-:W-:Y:S02]  /*04f0*/  IABS R24, R16 ;  /* 0x0000001000187213 */ /* 0x000fe40000000000 */
[----:B------:R-:W-:Y:S02]  /*0500*/  @!P6 IADD3 R25, PT, PT, R25, 0x1, RZ ;  /* 0x000000011919e810 */ /* 0x000fe40007ffe0ff */
[----:B------:R-:W1:Y:S01]  /*0510*/  I2F.RP R26, R24 ;  /* 0x00000018001a7306 */ /* 0x000e620000209400 */
[----:B------:R-:W-:-:S13]  /*0520*/  ISETP.GE.U32.AND P6, PT, R7, R8, PT ;  /* 0x000000080700720c */ /* 0x000fda0003fc6070 */
[----:B------:R-:W-:Y:S01]  /*0530*/  @P6 VIADD R25, R25, 0x1 ;  /* 0x0000000119196836 */ /* 0x000fe20000000000 */
[----:B-1----:R-:W1:Y:S01]  /*0540*/  MUFU.RCP R26, R26 ;  /* 0x0000001a001a7308 */ /* 0x002e620000001000 */
[----:B------:R-:W-:-:S13]  /*0550*/  ISETP.GE.AND P6, PT, R6, RZ, PT ;  /* 0x000000ff0600720c */ /* 0x000fda0003fc6270 */
[----:B------:R-:W-:Y:S01]  /*0560*/  @!P6 IMAD.MOV R25, RZ, RZ, -R25 ;  /* 0x000000ffff19e224 */ /* 0x000fe200078e0a19 */
[----:B------:R-:W-:Y:S01]  /*0570*/  ISETP.NE.AND P6, PT, R15, RZ, PT ;  /* 0x000000ff0f00720c */ /* 0x000fe20003fc5270 */
[----:B-1----:R-:W-:-:S04]  /*0580*/  VIADD R6, R26, 0xffffffe ;  /* 0x0ffffffe1a067836 */ /* 0x002fc80000000000 */
[----:B------:R1:W2:Y:S08]  /*0590*/  F2I.FTZ.U32.TRUNC.NTZ R7, R6 ;  /* 0x0000000600077305 */ /* 0x0002b0000021f000 */
[----:B------:R-:W-:Y:S01]  /*05a0*/  @!P6 LOP3.LUT R25, RZ, R15, RZ, 0x33, !PT ;  /* 0x0000000fff19e212 */ /* 0x000fe200078e33ff */
[----:B-1----:R-:W-:-:S03]  /*05b0*/  IMAD.MOV.U32 R6, RZ, RZ, RZ ;  /* 0x000000ffff067224 */ /* 0x002fc600078e00ff */
[----:B------:R-:W-:Y:S01]  /*05c0*/  IABS R28, R25 ;  /* 0x00000019001c7213 */ /* 0x000fe20000000000 */
[----:B--2---:R-:W-:-:S04]  /*05d0*/  IMAD.MOV R27, RZ, RZ, -R7 ;  /* 0x000000ffff1b7224 */ /* 0x004fc800078e0a07 */
[----:B------:R-:W-:-:S04]  /*05e0*/  IMAD R27, R27, R24, RZ ;  /* 0x000000181b1b7224 */ /* 0x000fc800078e02ff */
[----:B------:R-:W-:Y:S01]  /*05f0*/  IMAD.HI.U32 R7, R7, R27, R6 ;  /* 0x0000001b07077227 */ /* 0x000fe200078e0006 */
[----:B------:R-:W-:-:S03]  /*0600*/  LOP3.LUT R6, R25, R16, RZ, 0x3c, !PT ;  /* 0x0000001019067212 */ /* 0x000fc600078e3cff */
[----:B------:R-:W-:-:S04]  /*0610*/  IMAD.MOV.U32 R27, RZ, RZ, R28 ;  /* 0x000000ffff1b7224 */ /* 0x000fc800078e001c */
[----:B------:R-:W-:-:S04]  /*0620*/  IMAD.HI.U32 R7, R7, R27, RZ ;  /* 0x0000001b07077227 */ /* 0x000fc800078e00ff */
[----:B------:R-:W-:-:S04]  /*0630*/  IMAD.MOV R26, RZ, RZ, -R7 ;  /* 0x000000ffff1a7224 */ /* 0x000fc800078e0a07 */
[----:B------:R-:W-:-:S05]  /*0640*/  IMAD R27, R24, R26, R27 ;  /* 0x0000001a181b7224 */ /* 0x000fca00078e021b */
[----:B------:R-:W-:-:S13]  /*0650*/  ISETP.GT.U32.AND P6, PT, R24, R27, PT ;  /* 0x0000001b1800720c */ /* 0x000fda0003fc4070 */
[----:B------:R-:W-:Y:S01]  /*0660*/  @!P6 IMAD.IADD R27, R27, 0x1, -R24 ;  /* 0x000000011b1be824 */ /* 0x000fe200078e0a18 */
[----:B------:R-:W-:-:S04]  /*0670*/  @!P6 IADD3 R7, PT, PT, R7, 0x1, RZ ;  /* 0x000000010707e810 */ /* 0x000fc80007ffe0ff */
[----:B------:R-:W-:Y:S02]  /*0680*/  ISETP.GE.U32.AND P6, PT, R27, R24, PT ;  /* 0x000000181b00720c */ /* 0x000fe40003fc6070 */
[----:B------:R-:W-:-:S04]  /*0690*/  IABS R24, R17 ;  /* 0x0000001100187213 */ /* 0x000fc80000000000 */
[----:B------:R-:W1:Y:S07]  /*06a0*/  I2F.RP R27, R24 ;  /* 0x00000018001b7306 */ /* 0x000e6e0000209400 */
[----:B------:R-:W-:Y:S01]  /*06b0*/  @P6 VIADD R7, R7, 0x1 ;  /* 0x0000000107076836 */ /* 0x000fe20000000000 */
[----:B------:R-:W-:-:S03]  /*06c0*/  ISETP.GE.AND P6, PT, R6, RZ, PT ;  /* 0x000000ff0600720c */ /* 0x000fc60003fc6270 */
[----:B------:R-:W-:Y:S01]  /*06d0*/  IMAD.MOV.U32 R26, RZ, RZ, R7 ;  /* 0x000000ffff1a7224 */ /* 0x000fe200078e0007 */
[----:B-1----:R-:W1:Y:S09]  /*06e0*/  MUFU.RCP R27, R27 ;  /* 0x0000001b001b7308 */ /* 0x002e720000001000 */
[----:B------:R-:W-:Y:S01]  /*06f0*/  @!P6 IMAD.MOV R26, RZ, RZ, -R26 ;  /* 0x000000ffff1ae224 */ /* 0x000fe200078e0a1a */
[----:B------:R-:W-:Y:S01]  /*0700*/  ISETP.NE.AND P6, PT, R16, RZ, PT ;  /* 0x000000ff1000720c */ /* 0x000fe20003fc5270 */
[----:B-1----:R-:W-:-:S12]  /*0710*/  VIADD R6, R27, 0xffffffe ;  /* 0x0ffffffe1b067836 */ /* 0x002fd80000000000 */
[----:B------:R-:W-:Y:S01]  /*0720*/  @!P6 LOP3.LUT R26, RZ, R16, RZ, 0x33, !PT ;  /* 0x00000010ff1ae212 */ /* 0x000fe200078e33ff */
[----:B------:R1:W2:Y:S03]  /*0730*/  F2I.FTZ.U32.TRUNC.NTZ R7, R6 ;  /* 0x0000000600077305 */ /* 0x0002a6000021f000 */
[----:B------:R-:W-:Y:S01]  /*0740*/  IABS R28, R26 ;  /* 0x0000001a001c7213 */ /* 0x000fe20000000000 */
[----:B-1----:R-:W-:Y:S02]  /*0750*/  IMAD.MOV.U32 R6, RZ, RZ, RZ ;  /* 0x000000ffff067224 */ /* 0x002fe400078e00ff */
[----:B--2---:R-:W-:-:S04]  /*0760*/  IMAD.MOV R29, RZ, RZ, -R7 ;  /* 0x000000ffff1d7224 */ /* 0x004fc800078e0a07 */
[----:B------:R-:W-:-:S04]  /*0770*/  IMAD R29, R29, R24, RZ ;  /* 0x000000181d1d7224 */ /* 0x000fc800078e02ff */
[----:B------:R-:W-:Y:S01]  /*0780*/  IMAD.HI.U32 R7, R7, R29, R6 ;  /* 0x0000001d07077227 */ /* 0x000fe200078e0006 */
[----:B------:R-:W-:-:S05]  /*0790*/  LOP3.LUT R6, R26, R17, RZ, 0x3c, !PT ;  /* 0x000000111a067212 */ /* 0x000fca00078e3cff */
[----:B------:R-:W-:-:S04]  /*07a0*/  IMAD.HI.U32 R7, R7, R28, RZ ;  /* 0x0000001c07077227 */ /* 0x000fc800078e00ff */
[----:B------:R-:W-:-:S04]  /*07b0*/  IMAD.MOV R27, RZ, RZ, -R7 ;  /* 0x000000ffff1b7224 */ /* 0x000fc800078e0a07 */
[----:B------:R-:W-:-:S05]  /*07c0*/  IMAD R27, R24, R27, R28 ;  /* 0x0000001b181b7224 */ /* 0x000fca00078e021c */
[----:B------:R-:W-:-:S13]  /*07d0*/  ISETP.GT.U32.AND P6, PT, R24, R27, PT ;  /* 0x0000001b1800720c */ /* 0x000fda0003fc4070 */
[----:B------:R-:W-:Y:S01]  /*07e0*/  @!P6 IADD3 R27, PT, PT, R27, -R24, RZ ;  /* 0x800000181b1be210 */ /* 0x000fe20007ffe0ff */
[----:B------:R-:W-:-:S03]  /*07f0*/  @!P6 VIADD R7, R7, 0x1 ;  /* 0x000000010707e836 */ /* 0x000fc60000000000 */
        /* <DEDUP_REMOVED lines=11> */
[----:B------:R1:W2:Y:S02]  /*08b0*/  F2I.FTZ.U32.TRUNC.NTZ R7, R6 ;  /* 0x0000000600077305 */ /* 0x0002a4000021f000 */
[----:B-1----:R-:W-:Y:S02]  /*08c0*/  IMAD.MOV.U32 R6, RZ, RZ, RZ ;  /* 0x000000ffff067224 */ /* 0x002fe400078e00ff */
[----:B--2---:R-:W-:-:S04]  /*08d0*/  IMAD.MOV R28, RZ, RZ, -R7 ;  /* 0x000000ffff1c7224 */ /* 0x004fc800078e0a07 */
[----:B------:R-:W-:Y:S01]  /*08e0*/  IMAD R29, R28, R27, RZ ;  /* 0x0000001b1c1d7224 */ /* 0x000fe200078e02ff */
[----:B------:R-:W-:-:S03]  /*08f0*/  IABS R28, R24 ;  /* 0x00000018001c7213 */ /* 0x000fc60000000000 */
[----:B------:R-:W-:-:S04]  /*0900*/  IMAD.HI.U32 R7, R7, R29, R6 ;  /* 0x0000001d07077227 */ /* 0x000fc800078e0006 */
[----:B------:R-:W-:Y:S02]  /*0910*/  IMAD.MOV R6, RZ, RZ, -R26 ;  /* 0x000000ffff067224 */ /* 0x000fe400078e0a1a */
[----:B------:R-:W-:-:S05]  /*0920*/  IMAD.HI.U32 R7, R7, R28, RZ ;  /* 0x0000001c07077227 */ /* 0x000fca00078e00ff */
[----:B------:R-:W-:-:S05]  /*0930*/  IADD3 R7, PT, PT, -R7, RZ, RZ ;  /* 0x000000ff07077210 */ /* 0x000fca0007ffe1ff */
[----:B------:R-:W-:Y:S02]  /*0940*/  IMAD R28, R27, R7, R28 ;  /* 0x000000071b1c7224 */ /* 0x000fe400078e021c */
[----:B------:R-:W-:-:S03]  /*0950*/  IMAD.MOV R7, RZ, RZ, -R24 ;  /* 0x000000ffff077224 */ /* 0x000fc600078e0a18 */
[----:B------:R-:W-:Y:S01]  /*0960*/  ISETP.GT.U32.AND P6, PT, R27, R28, PT ;  /* 0x0000001c1b00720c */ /* 0x000fe20003fc4070 */
[----:B------:R-:W-:-:S12]  /*0970*/  IMAD R26, R17, R7, R26 ;  /* 0x00000007111a7224 */ /* 0x000fd800078e021a */
[----:B------:R-:W-:-:S05]  /*0980*/  @!P6 IMAD.IADD R28, R28, 0x1, -R27 ;  /* 0x000000011c1ce824 */ /* 0x000fca00078e0a1b */
[----:B------:R-:W-:-:S13]  /*0990*/  ISETP.GT.U32.AND P6, PT, R27, R28, PT ;  /* 0x0000001c1b00720c */ /* 0x000fda0003fc4070 */
[----:B------:R-:W-:Y:S01]  /*09a0*/  @!P6 IMAD.IADD R28, R28, 0x1, -R27 ;  /* 0x000000011c1ce824 */ /* 0x000fe200078e0a1b */
[----:B------:R-:W-:-:S13]  /*09b0*/  ISETP.GE.AND P6, PT, R24, RZ, PT ;  /* 0x000000ff1800720c */ /* 0x000fda0003fc6270 */
[----:B------:R-:W-:-:S05]  /*09c0*/  @!P6 IMAD.MOV R28, RZ, RZ, -R28 ;  /* 0x000000ffff1ce224 */ /* 0x000fca00078e0a1c */
[----:B------:R-:W-:Y:S01]  /*09d0*/  SEL R24, R11, R28, !P4 ;  /* 0x0000001c0b187207 */ /* 0x000fe20006000000 */
[--C-:B------:R-:W-:Y:S01]  /*09e0*/  IMAD.MOV R28, RZ, RZ, -R25.reuse ;  /* 0x000000ffff1c7224 */ /* 0x100fe200078e0a19 */
[----:B------:R-:W-:Y:S01]  /*09f0*/  ISETP.EQ.AND P4, PT, R9, RZ, PT ;  /* 0x000000ff0900720c */ /* 0x000fe20003f82270 */
[----:B------:R-:W-:Y:S02]  /*0a00*/  IMAD R25, R16, R6, R25 ;  /* 0x0000000610197224 */ /* 0x000fe400078e0219 */
[----:B------:R-:W-:Y:S02]  /*0a10*/  IMAD R6, R24, R17, R26 ;  /* 0x0000001118067224 */ /* 0x000fe400078e021a */
[----:B------:R-:W-:Y:S02]  /*0a20*/  IMAD R28, R15, R28, R18 ;  /* 0x0000001c0f1c7224 */ /* 0x000fe400078e0212 */
[----:B------:R-:W-:-:S04]  /*0a30*/  IMAD R6, R6, R16, R25 ;  /* 0x0000001006067224 */ /* 0x000fc800078e0219 */
[----:B------:R-:W-:-:S04]  /*0a40*/  IMAD R7, R6, R15, R28 ;  /* 0x0000000f06077224 */ /* 0x000fc800078e021c */
[----:B0-----:R-:W-:-:S05]  /*0a50*/  IMAD.WIDE R6, R7, 0x4, R2 ;  /* 0x0000000407067825 */ /* 0x001fca00078e0202 */
[----:B------:R0:W2:Y:S01]  /*0a60*/  LDG.E R27, desc[UR6][R6.64] ;  /* 0x00000006061b7981 */ /* 0x0000a2000c1e1900 */
[----:B------:R-:W-:Y:S01]  /*0a70*/  ISETP.EQ.AND P5, PT, R9, 0x4, PT ;  /* 0x000000040900780c */ /* 0x000fe20003fa2270 */
[----:B------:R-:W-:Y:S01]  /*0a80*/  IMAD.IADD R18, R14, 0x1, R18 ;  /* 0x000000010e127824 */ /* 0x000fe200078e0212 */
[----:B------:R-:W-:Y:S02]  /*0a90*/  ISETP.EQ.AND P6, PT, R13, RZ, PT ;  /* 0x000000ff0d00720c */ /* 0x000fe40003fc2270 */
[C---:B------:R-:W-:Y:S01]  /*0aa0*/  ISETP.EQ.AND P1, PT, R12.reuse, 0x4, PT ;  /* 0x000000040c00780c */ /* 0x040fe20003f22270 */
[----:B0-----:R-:W-:Y:S01]  /*0ab0*/  @P4 IMAD.MOV.U32 R6, RZ, RZ, R24 ;  /* 0x000000ffff064224 */ /* 0x001fe200078e0018 */
[----:B------:R-:W-:-:S07]  /*0ac0*/  ISETP.EQ.AND P4, PT, R12, RZ, PT ;  /* 0x000000ff0c00720c */ /* 0x000fce0003f82270 */
[----:B------:R-:W-:Y:S01]  /*0ad0*/  @P5 IMAD.MOV.U32 R6, RZ, RZ, R26 ;  /* 0x000000ffff065224 */ /* 0x000fe200078e001a */
[----:B------:R-:W-:-:S05]  /*0ae0*/  ISETP.EQ.AND P5, PT, R12, 0x8, PT ;  /* 0x000000080c00780c */ /* 0x000fca0003fa2270 */
[----:B------:R-:W-:Y:S01]  /*0af0*/  @P4 MOV R29, R24 ;  /* 0x00000018001d4202 */ /* 0x000fe20000000f00 */
[----:B------:R-:W-:Y:S01]  /*0b00*/  @P1 IMAD.MOV.U32 R29, RZ, RZ, R26 ;  /* 0x000000ffff1d1224 */ /* 0x000fe200078e001a */
[----:B------:R-:W-:Y:S01]  /*0b10*/  ISETP.NE.AND P4, PT, R21, RZ, PT ;  /* 0x000000ff1500720c */ /* 0x000fe20003f85270 */
[----:B------:R-:W-:Y:S01]  /*0b20*/  @P6 IMAD.MOV.U32 R21, RZ, RZ, R24 ;  /* 0x000000ffff156224 */ /* 0x000fe200078e0018 */
[----:B------:R-:W-:-:S04]  /*0b30*/  ISETP.EQ.AND P6, PT, R9, 0x8, PT ;  /* 0x000000080900780c */ /* 0x000fc80003fc2270 */
[----:B------:R-:W-:Y:S01]  /*0b40*/  @P5 IMAD.MOV.U32 R29, RZ, RZ, R25 ;  /* 0x000000ffff1d5224 */ /* 0x000fe200078e0019 */
[----:B------:R-:W-:Y:S01]  /*0b50*/  ISETP.EQ.AND P1, PT, R13, 0x4, PT ;  /* 0x000000040d00780c */ /* 0x000fe20003f22270 */
[----:B------:R-:W-:Y:S01]  /*0b60*/  @P3 IMAD.MOV.U32 R24, RZ, RZ, R26 ;  /* 0x000000ffff183224 */ /* 0x000fe200078e001a */
[----:B------:R-:W-:-:S04]  /*0b70*/  ISETP.EQ.AND P5, PT, R9, 0xc, PT ;  /* 0x0000000c0900780c */ /* 0x000fc80003fa2270 */
[--C-:B------:R-:W-:Y:S02]  /*0b80*/  @P4 IMAD.MOV.U32 R24, RZ, RZ, R25.reuse ;  /* 0x000000ffff184224 */ /* 0x100fe400078e0019 */
[----:B------:R-:W-:Y:S01]  /*0b90*/  @P6 IMAD.MOV.U32 R6, RZ, RZ, R25 ;  /* 0x000000ffff066224 */ /* 0x000fe200078e0019 */
[----:B------:R-:W-:-:S04]  /*0ba0*/  ISETP.EQ.AND P6, PT, R12, 0xc, PT ;  /* 0x0000000c0c00780c */ /* 0x000fc80003fc2270 */
[----:B------:R-:W-:Y:S01]  /*0bb0*/  @P1 IMAD.MOV.U32 R21, RZ, RZ, R26 ;  /* 0x000000ffff151224 */ /* 0x000fe200078e001a */
[----:B------:R-:W-:Y:S01]  /*0bc0*/  ISETP.NE.AND P1, PT, R22, RZ, PT ;  /* 0x000000ff1600720c */ /* 0x000fe20003f25270 */
[----:B------:R-:W-:Y:S01]  /*0bd0*/  @P5 IMAD.MOV.U32 R6, RZ, RZ, R28 ;  /* 0x000000ffff065224 */ /* 0x000fe200078e001c */
[----:B------:R-:W-:Y:S02]  /*0be0*/  ISETP.NE.AND P5, PT, R23, RZ, PT ;  /* 0x000000ff1700720c */ /* 0x000fe40003fa5270 */
[----:B------:R-:W-:-:S04]  /*0bf0*/  @P0 MOV R21, R25 ;  /* 0x0000001900150202 */ /* 0x000fc80000000f00 */
[----:B------:R-:W-:Y:S01]  /*0c00*/  @P6 IMAD.MOV.U32 R29, RZ, RZ, R28 ;  /* 0x000000ffff1d6224 */ /* 0x000fe200078e001c */
[----:B------:R-:W-:-:S04]  /*0c10*/  ISETP.GE.AND P6, PT, R18, R0, PT ;  /* 0x000000001200720c */ /* 0x000fc80003fc6270 */
[--C-:B------:R-:W-:Y:S02]  /*0c20*/  @P1 IMAD.MOV.U32 R21, RZ, RZ, R28.reuse ;  /* 0x000000ffff151224 */ /* 0x100fe400078e001c */
[----:B------:R-:W-:Y:S02]  /*0c30*/  IMAD R6, R6, UR5, R29 ;  /* 0x0000000506067c24 */ /* 0x000fe4000f8e021d */
[----:B------:R-:W-:Y:S02]  /*0c40*/  @P5 IMAD.MOV.U32 R24, RZ, RZ, R28 ;  /* 0x000000ffff185224 */ /* 0x000fe400078e001c */
[----:B------:R-:W-:-:S04]  /*0c50*/  IMAD R21, R6, UR8, R21 ;  /* 0x0000000806157c24 */ /* 0x000fc8000f8e0215 */
[----:B------:R-:W-:-:S04]  /*0c60*/  IMAD R7, R21, UR9, R24 ;  /* 0x0000000915077c24 */ /* 0x000fc8000f8e0218 */
[----:B------:R-:W-:-:S05]  /*0c70*/  IMAD.WIDE R6, R7, 0x4, R4 ;  /* 0x0000000407067825 */ /* 0x000fca00078e0204 */
[----:B--2---:R1:W-:Y:S01]  /*0c80*/  STG.E desc[UR6][R6.64], R27 ;  /* 0x0000001b06007986 */ /* 0x0043e2000c101906 */
[----:B------:R-:W-:Y:S05]  /*0c90*/  @!P6 BRA `(.L_x_0) ;  /* 0xfffffff400e4e947 */ /* 0x000fea000383ffff */
[----:B------:R-:W-:Y:S05]  /*0ca0*/  EXIT ;  /* 0x000000000000794d */ /* 0x000fea0003800000 */
.L_x_1:
[----:B------:R-:W-:-:S00]  /*0cb0*/  BRA `(.L_x_1) ;  /* 0xfffffffc00fc7947 */ /* 0x000fc0000383ffff */
[----:B------:R-:W-:-:S00]  /*0cc0*/  NOP ;  /* 0x0000000000007918 */ /* 0x000fc00000000000 */
        /* <DEDUP_REMOVED lines=11> */
.L_x_2:


//--------------------- .nv.shared.reserved.0     --------------------------
	.section	.nv.shared.reserved.0,"aw",@nobits
	.weak		__nv_reservedSMEM_offset_0_alias
	.size		__nv_reservedSMEM_offset_0_alias, 0, 64
	.other		__nv_reservedSMEM_offset_0_alias,@"STO_CUDA_RESERVED_SHARED STV_DEFAULT"
__nv_reservedSMEM_offset_0_alias:
	.zero		0
	.zero		64


//--------------------- .nv.constant0._Z22kernel_permute_forwardPfS_iiiiiiiiiiii --------------------------
	.section	.nv.constant0._Z22kernel_permute_forwardPfS_iiiiiiiiiiii,"a",@progbits
	.sectionflags	@""
	.align	4
.nv.constant0._Z22kernel_permute_forwardPfS_iiiiiiiiiiii:
	.zero		960


//--------------------- SYMBOLS --------------------------

	.type		.nv.reservedSmem.offset0,@object
	.size		.nv.reservedSmem.offset0,0x4
